//
// Generated by NVIDIA NVVM Compiler
//
// Compiler Build ID: CL-36424714
// Cuda compilation tools, release 13.0, V13.0.88
// Based on NVVM 20.0.0
//

.version 9.0
.target sm_100
.address_size 64

	// .globl	_Z9vectorAddPKfS0_Pfi

.visible .entry _Z9vectorAddPKfS0_Pfi(
	.param .u64 .ptr .align 1 _Z9vectorAddPKfS0_Pfi_param_0,
	.param .u64 .ptr .align 1 _Z9vectorAddPKfS0_Pfi_param_1,
	.param .u64 .ptr .align 1 _Z9vectorAddPKfS0_Pfi_param_2,
	.param .u32 _Z9vectorAddPKfS0_Pfi_param_3
)
{
	.reg .pred 	%p<2>;
	.reg .b32 	%r<6>;
	.reg .b32 	%f<4>;
	.reg .b64 	%rd<11>;

	ld.param.u64 	%rd1, [_Z9vectorAddPKfS0_Pfi_param_0];
	ld.param.u64 	%rd2, [_Z9vectorAddPKfS0_Pfi_param_1];
	ld.param.u64 	%rd3, [_Z9vectorAddPKfS0_Pfi_param_2];
	ld.param.u32 	%r2, [_Z9vectorAddPKfS0_Pfi_param_3];
	mov.u32 	%r3, %ctaid.x;
	mov.u32 	%r4, %ntid.x;
	mov.u32 	%r5, %tid.x;
	mad.lo.s32 	%r1, %r3, %r4, %r5;
	setp.ge.s32 	%p1, %r1, %r2;
	@%p1 bra 	$L__BB0_2;
	cvta.to.global.u64 	%rd4, %rd1;
	cvta.to.global.u64 	%rd5, %rd2;
	cvta.to.global.u64 	%rd6, %rd3;
	mul.wide.s32 	%rd7, %r1, 4;
	add.s64 	%rd8, %rd4, %rd7;
	ld.global.f32 	%f1, [%rd8];
	add.s64 	%rd9, %rd5, %rd7;
	ld.global.f32 	%f2, [%rd9];
	add.f32 	%f3, %f1, %f2;
	add.s64 	%rd10, %rd6, %rd7;
	st.global.f32 	[%rd10], %f3;
$L__BB0_2:
	ret;

}
	// .globl	_Z14vectorMultiplyPKfS0_Pfi
.visible .entry _Z14vectorMultiplyPKfS0_Pfi(
	.param .u64 .ptr .align 1 _Z14vectorMultiplyPKfS0_Pfi_param_0,
	.param .u64 .ptr .align 1 _Z14vectorMultiplyPKfS0_Pfi_param_1,
	.param .u64 .ptr .align 1 _Z14vectorMultiplyPKfS0_Pfi_param_2,
	.param .u32 _Z14vectorMultiplyPKfS0_Pfi_param_3
)
{
	.reg .pred 	%p<2>;
	.reg .b32 	%r<6>;
	.reg .b32 	%f<4>;
	.reg .b64 	%rd<11>;

	ld.param.u64 	%rd1, [_Z14vectorMultiplyPKfS0_Pfi_param_0];
	ld.param.u64 	%rd2, [_Z14vectorMultiplyPKfS0_Pfi_param_1];
	ld.param.u64 	%rd3, [_Z14vectorMultiplyPKfS0_Pfi_param_2];
	ld.param.u32 	%r2, [_Z14vectorMultiplyPKfS0_Pfi_param_3];
	mov.u32 	%r3, %ctaid.x;
	mov.u32 	%r4, %ntid.x;
	mov.u32 	%r5, %tid.x;
	mad.lo.s32 	%r1, %r3, %r4, %r5;
	setp.ge.s32 	%p1, %r1, %r2;
	@%p1 bra 	$L__BB1_2;
	cvta.to.global.u64 	%rd4, %rd1;
	cvta.to.global.u64 	%rd5, %rd2;
	cvta.to.global.u64 	%rd6, %rd3;
	mul.wide.s32 	%rd7, %r1, 4;
	add.s64 	%rd8, %rd4, %rd7;
	ld.global.f32 	%f1, [%rd8];
	add.s64 	%rd9, %rd5, %rd7;
	ld.global.f32 	%f2, [%rd9];
	mul.f32 	%f3, %f1, %f2;
	add.s64 	%rd10, %rd6, %rd7;
	st.global.f32 	[%rd10], %f3;
$L__BB1_2:
	ret;

}
	// .globl	_Z29stream_ordered_memory_examplev
.visible .entry _Z29stream_ordered_memory_examplev()
{


	ret;

}
	// .globl	_Z11tma_examplev
.visible .entry _Z11tma_examplev()
{


	ret;

}


// ===== COMPILED SASS (sm_100) =====

	.target	sm_100

	.elftype	@"ET_EXEC"


//--------------------- .note.nv.tkinfo           --------------------------
	.section	.note.nv.tkinfo,"",@"SHT_NOTE"
	.sectionflags	@"SHF_NOTE_NV_TKINFO"
	.tkinfo
        /*0018*/ 	.word	0x00000002
        /*0030*/ 	.string	""
        /*0030*/ 	.string	"ptxas"
        /*0030*/ 	.string	"Cuda compilation tools, release 13.0, V13.0.88"
        /*0030*/ 	.string	"Build cuda_13.0.r13.0/compiler.36424714_0"
        /*0030*/ 	.string	"-arch sm_100 -m 64 "



//--------------------- .note.nv.cuinfo           --------------------------
	.section	.note.nv.cuinfo,"",@"SHT_NOTE"
	.sectionflags	@"SHF_NOTE_NV_CUINFO"
        /*0018*/ 	.short	0x0002
        /*001a*/ 	.short	0x0064
        /*001c*/ 	.short	0x0082
	.zero		2


//--------------------- .nv.info                  --------------------------
	.section	.nv.info,"",@"SHT_CUDA_INFO"
	.align	4


	//----- nvinfo : EIATTR_REGCOUNT
	.align		4
        /*0000*/ 	.byte	0x04, 0x2f
        /*0002*/ 	.short	(.L_1 - .L_0)
	.align		4
.L_0:
        /*0004*/ 	.word	index@(_Z9vectorAddPKfS0_Pfi)
        /*0008*/ 	.word	0x0000000c


	//----- nvinfo : EIATTR_FRAME_SIZE
	.align		4
.L_1:
        /*000c*/ 	.byte	0x04, 0x11
        /*000e*/ 	.short	(.L_3 - .L_2)
	.align		4
.L_2:
        /*0010*/ 	.word	index@(_Z9vectorAddPKfS0_Pfi)
        /*0014*/ 	.word	0x00000000


	//----- nvinfo : EIATTR_REGCOUNT
	.align		4
.L_3:
        /*0018*/ 	.byte	0x04, 0x2f
        /*001a*/ 	.short	(.L_5 - .L_4)
	.align		4
.L_4:
        /*001c*/ 	.word	index@(_Z14vectorMultiplyPKfS0_Pfi)
        /*0020*/ 	.word	0x0000000c


	//----- nvinfo : EIATTR_FRAME_SIZE
	.align		4
.L_5:
        /*0024*/ 	.byte	0x04, 0x11
        /*0026*/ 	.short	(.L_7 - .L_6)
	.align		4
.L_6:
        /*0028*/ 	.word	index@(_Z14vectorMultiplyPKfS0_Pfi)
        /*002c*/ 	.word	0x00000000


	//----- nvinfo : EIATTR_REGCOUNT
	.align		4
.L_7:
        /*0030*/ 	.byte	0x04, 0x2f
        /*0032*/ 	.short	(.L_9 - .L_8)
	.align		4
.L_8:
        /*0034*/ 	.word	index@(_Z29stream_ordered_memory_examplev)
        /*0038*/ 	.word	0x00000004


	//----- nvinfo : EIATTR_FRAME_SIZE
	.align		4
.L_9:
        /*003c*/ 	.byte	0x04, 0x11
        /*003e*/ 	.short	(.L_11 - .L_10)
	.align		4
.L_10:
        /*0040*/ 	.word	index@(_Z29stream_ordered_memory_examplev)
        /*0044*/ 	.word	0x00000000


	//----- nvinfo : EIATTR_REGCOUNT
	.align		4
.L_11:
        /*0048*/ 	.byte	0x04, 0x2f
        /*004a*/ 	.short	(.L_13 - .L_12)
	.align		4
.L_12:
        /*004c*/ 	.word	index@(_Z11tma_examplev)
        /*0050*/ 	.word	0x00000004


	//----- nvinfo : EIATTR_FRAME_SIZE
	.align		4
.L_13:
        /*0054*/ 	.byte	0x04, 0x11
        /*0056*/ 	.short	(.L_15 - .L_14)
	.align		4
.L_14:
        /*0058*/ 	.word	index@(_Z11tma_examplev)
        /*005c*/ 	.word	0x00000000


	//----- nvinfo : EIATTR_MIN_STACK_SIZE
	.align		4
.L_15:
        /*0060*/ 	.byte	0x04, 0x12
        /*0062*/ 	.short	(.L_17 - .L_16)
	.align		4
.L_16:
        /*0064*/ 	.word	index@(_Z11tma_examplev)
        /*0068*/ 	.word	0x00000000


	//----- nvinfo : EIATTR_MIN_STACK_SIZE
	.align		4
.L_17:
        /*006c*/ 	.byte	0x04, 0x12
        /*006e*/ 	.short	(.L_19 - .L_18)
	.align		4
.L_18:
        /*0070*/ 	.word	index@(_Z29stream_ordered_memory_examplev)
        /*0074*/ 	.word	0x00000000


	//----- nvinfo : EIATTR_MIN_STACK_SIZE
	.align		4
.L_19:
        /*0078*/ 	.byte	0x04, 0x12
        /*007a*/ 	.short	(.L_21 - .L_20)
	.align		4
.L_20:
        /*007c*/ 	.word	index@(_Z14vectorMultiplyPKfS0_Pfi)
        /*0080*/ 	.word	0x00000000


	//----- nvinfo : EIATTR_MIN_STACK_SIZE
	.align		4
.L_21:
        /*0084*/ 	.byte	0x04, 0x12
        /*0086*/ 	.short	(.L_23 - .L_22)
	.align		4
.L_22:
        /*0088*/ 	.word	index@(_Z9vectorAddPKfS0_Pfi)
        /*008c*/ 	.word	0x00000000
.L_23:


//--------------------- .nv.compat                --------------------------
	.section	.nv.compat,"",@"SHT_CUDA_COMPAT_INFO"
	.align	4
        /*0000*/ 	.byte	0x02, 0x09, 0x00, 0x00, 0x02, 0x02, 0x01, 0x00, 0x02, 0x05, 0x05, 0x00, 0x03, 0x07, 0x01, 0x01
        /*0010*/ 	.byte	0x02, 0x03, 0x00, 0x00, 0x02, 0x06, 0x01, 0x00, 0x04, 0x0b, 0x08, 0x00, 0x09, 0x00, 0x00, 0x00
        /*0020*/ 	.byte	0x00, 0x00, 0x00, 0x00


//--------------------- .nv.info._Z11tma_examplev --------------------------
	.section	.nv.info._Z11tma_examplev,"",@"SHT_CUDA_INFO"
	.sectionflags	@""
	.align	4


	//----- nvinfo : EIATTR_CUDA_API_VERSION
	.align		4
        /*0000*/ 	.byte	0x04, 0x37
        /*0002*/ 	.short	(.L_25 - .L_24)
.L_24:
        /*0004*/ 	.word	0x00000082


	//----- nvinfo : EIATTR_SPARSE_MMA_MASK
	.align		4
.L_25:
        /*0008*/ 	.byte	0x03, 0x50
        /*000a*/ 	.short	0x0000


	//----- nvinfo : EIATTR_MAXREG_COUNT
	.align		4
        /*000c*/ 	.byte	0x03, 0x1b
        /*000e*/ 	.short	0x00ff


	//----- nvinfo : EIATTR_MERCURY_ISA_VERSION
	.align		4
        /*0010*/ 	.byte	0x03, 0x5f
        /*0012*/ 	.short	0x0101


	//----- nvinfo : EIATTR_VRC_CTA_INIT_COUNT
	.align		4
        /*0014*/ 	.byte	0x02, 0x4a
	.zero		1
	.zero		1


	//----- nvinfo : EIATTR_EXIT_INSTR_OFFSETS
	.align		4
        /*0018*/ 	.byte	0x04, 0x1c
        /*001a*/ 	.short	(.L_27 - .L_26)


	//   ....[0]....
.L_26:
        /*001c*/ 	.word	0x00000010


	//----- nvinfo : EIATTR_SW_WAR
	.align		4
.L_27:
        /*0020*/ 	.byte	0x04, 0x36
        /*0022*/ 	.short	(.L_29 - .L_28)
.L_28:
        /*0024*/ 	.word	0x00000008
.L_29:


//--------------------- .nv.info._Z29stream_ordered_memory_examplev --------------------------
	.section	.nv.info._Z29stream_ordered_memory_examplev,"",@"SHT_CUDA_INFO"
	.sectionflags	@""
	.align	4


	//----- nvinfo : EIATTR_CUDA_API_VERSION
	.align		4
        /*0000*/ 	.byte	0x04, 0x37
        /*0002*/ 	.short	(.L_31 - .L_30)
.L_30:
        /*0004*/ 	.word	0x00000082


	//----- nvinfo : EIATTR_SPARSE_MMA_MASK
	.align		4
.L_31:
        /*0008*/ 	.byte	0x03, 0x50
        /*000a*/ 	.short	0x0000


	//----- nvinfo : EIATTR_MAXREG_COUNT
	.align		4
        /*000c*/ 	.byte	0x03, 0x1b
        /*000e*/ 	.short	0x00ff


	//----- nvinfo : EIATTR_MERCURY_ISA_VERSION
	.align		4
        /*0010*/ 	.byte	0x03, 0x5f
        /*0012*/ 	.short	0x0101


	//----- nvinfo : EIATTR_VRC_CTA_INIT_COUNT
	.align		4
        /*0014*/ 	.byte	0x02, 0x4a
	.zero		1
	.zero		1


	//----- nvinfo : EIATTR_EXIT_INSTR_OFFSETS
	.align		4
        /*0018*/ 	.byte	0x04, 0x1c
        /*001a*/ 	.short	(.L_33 - .L_32)


	//   ....[0]....
.L_32:
        /*001c*/ 	.word	0x00000010


	//----- nvinfo : EIATTR_SW_WAR
	.align		4
.L_33:
        /*0020*/ 	.byte	0x04, 0x36
        /*0022*/ 	.short	(.L_35 - .L_34)
.L_34:
        /*0024*/ 	.word	0x00000008
.L_35:


//--------------------- .nv.info._Z14vectorMultiplyPKfS0_Pfi --------------------------
	.section	.nv.info._Z14vectorMultiplyPKfS0_Pfi,"",@"SHT_CUDA_INFO"
	.sectionflags	@""
	.align	4


	//----- nvinfo : EIATTR_CUDA_API_VERSION
	.align		4
        /*0000*/ 	.byte	0x04, 0x37
        /*0002*/ 	.short	(.L_37 - .L_36)
.L_36:
        /*0004*/ 	.word	0x00000082


	//----- nvinfo : EIATTR_KPARAM_INFO
	.align		4
.L_37:
        /*0008*/ 	.byte	0x04, 0x17
        /*000a*/ 	.short	(.L_39 - .L_38)
.L_38:
        /*000c*/ 	.word	0x00000000
        /*0010*/ 	.short	0x0003
        /*0012*/ 	.short	0x0018
        /*0014*/ 	.byte	0x00, 0xf0, 0x11, 0x00


	//----- nvinfo : EIATTR_KPARAM_INFO
	.align		4
.L_39:
        /*0018*/ 	.byte	0x04, 0x17
        /*001a*/ 	.short	(.L_41 - .L_40)
.L_40:
        /*001c*/ 	.word	0x00000000
        /*0020*/ 	.short	0x0002
        /*0022*/ 	.short	0x0010
        /*0024*/ 	.byte	0x00, 0xf5, 0x21, 0x00


	//----- nvinfo : EIATTR_KPARAM_INFO
	.align		4
.L_41:
        /*0028*/ 	.byte	0x04, 0x17
        /*002a*/ 	.short	(.L_43 - .L_42)
.L_42:
        /*002c*/ 	.word	0x00000000
        /*0030*/ 	.short	0x0001
        /*0032*/ 	.short	0x0008
        /*0034*/ 	.byte	0x00, 0xf5, 0x21, 0x00


	//----- nvinfo : EIATTR_KPARAM_INFO
	.align		4
.L_43:
        /*0038*/ 	.byte	0x04, 0x17
        /*003a*/ 	.short	(.L_45 - .L_44)
.L_44:
        /*003c*/ 	.word	0x00000000
        /*0040*/ 	.short	0x0000
        /*0042*/ 	.short	0x0000
        /*0044*/ 	.byte	0x00, 0xf5, 0x21, 0x00


	//----- nvinfo : EIATTR_SPARSE_MMA_MASK
	.align		4
.L_45:
        /*0048*/ 	.byte	0x03, 0x50
        /*004a*/ 	.short	0x0000


	//----- nvinfo : EIATTR_MAXREG_COUNT
	.align		4
        /*004c*/ 	.byte	0x03, 0x1b
        /*004e*/ 	.short	0x00ff


	//----- nvinfo : EIATTR_MERCURY_ISA_VERSION
	.align		4
        /*0050*/ 	.byte	0x03, 0x5f
        /*0052*/ 	.short	0x0101


	//----- nvinfo : EIATTR_VRC_CTA_INIT_COUNT
	.align		4
        /*0054*/ 	.byte	0x02, 0x4a
	.zero		1
	.zero		1


	//----- nvinfo : EIATTR_EXIT_INSTR_OFFSETS
	.align		4
        /*0058*/ 	.byte	0x04, 0x1c
        /*005a*/ 	.short	(.L_47 - .L_46)


	//   ....[0]....
.L_46:
        /*005c*/ 	.word	0x00000070


	//   ....[1]....
        /*0060*/ 	.word	0x00000130


	//----- nvinfo : EIATTR_CBANK_PARAM_SIZE
	.align		4
.L_47:
        /*0064*/ 	.byte	0x03, 0x19
        /*0066*/ 	.short	0x001c


	//----- nvinfo : EIATTR_PARAM_CBANK
	.align		4
        /*0068*/ 	.byte	0x04, 0x0a
        /*006a*/ 	.short	(.L_49 - .L_48)
	.align		4
.L_48:
        /*006c*/ 	.word	index@(.nv.constant0._Z14vectorMultiplyPKfS0_Pfi)
        /*0070*/ 	.short	0x0380
        /*0072*/ 	.short	0x001c


	//----- nvinfo : EIATTR_SW_WAR
	.align		4
.L_49:
        /*0074*/ 	.byte	0x04, 0x36
        /*0076*/ 	.short	(.L_51 - .L_50)
.L_50:
        /*0078*/ 	.word	0x00000008
.L_51:


//--------------------- .nv.info._Z9vectorAddPKfS0_Pfi --------------------------
	.section	.nv.info._Z9vectorAddPKfS0_Pfi,"",@"SHT_CUDA_INFO"
	.sectionflags	@""
	.align	4


	//----- nvinfo : EIATTR_CUDA_API_VERSION
	.align		4
        /*0000*/ 	.byte	0x04, 0x37
        /*0002*/ 	.short	(.L_53 - .L_52)
.L_52:
        /*0004*/ 	.word	0x00000082


	//----- nvinfo : EIATTR_KPARAM_INFO
	.align		4
.L_53:
        /*0008*/ 	.byte	0x04, 0x17
        /*000a*/ 	.short	(.L_55 - .L_54)
.L_54:
        /*000c*/ 	.word	0x00000000
        /*0010*/ 	.short	0x0003
        /*0012*/ 	.short	0x0018
        /*0014*/ 	.byte	0x00, 0xf0, 0x11, 0x00


	//----- nvinfo : EIATTR_KPARAM_INFO
	.align		4
.L_55:
        /*0018*/ 	.byte	0x04, 0x17
        /*001a*/ 	.short	(.L_57 - .L_56)
.L_56:
        /*001c*/ 	.word	0x00000000
        /*0020*/ 	.short	0x0002
        /*0022*/ 	.short	0x0010
        /*0024*/ 	.byte	0x00, 0xf5, 0x21, 0x00


	//----- nvinfo : EIATTR_KPARAM_INFO
	.align		4
.L_57:
        /*0028*/ 	.byte	0x04, 0x17
        /*002a*/ 	.short	(.L_59 - .L_58)
.L_58:
        /*002c*/ 	.word	0x00000000
        /*0030*/ 	.short	0x0001
        /*0032*/ 	.short	0x0008
        /*0034*/ 	.byte	0x00, 0xf5, 0x21, 0x00


	//----- nvinfo : EIATTR_KPARAM_INFO
	.align		4
.L_59:
        /*0038*/ 	.byte	0x04, 0x17
        /*003a*/ 	.short	(.L_61 - .L_60)
.L_60:
        /*003c*/ 	.word	0x00000000
        /*0040*/ 	.short	0x0000
        /*0042*/ 	.short	0x0000
        /*0044*/ 	.byte	0x00, 0xf5, 0x21, 0x00


	//----- nvinfo : EIATTR_SPARSE_MMA_MASK
	.align		4
.L_61:
        /*0048*/ 	.byte	0x03, 0x50
        /*004a*/ 	.short	0x0000


	//----- nvinfo : EIATTR_MAXREG_COUNT
	.align		4
        /*004c*/ 	.byte	0x03, 0x1b
        /*004e*/ 	.short	0x00ff


	//----- nvinfo : EIATTR_MERCURY_ISA_VERSION
	.align		4
        /*0050*/ 	.byte	0x03, 0x5f
        /*0052*/ 	.short	0x0101


	//----- nvinfo : EIATTR_VRC_CTA_INIT_COUNT
	.align		4
        /*0054*/ 	.byte	0x02, 0x4a
	.zero		1
	.zero		1


	//----- nvinfo : EIATTR_EXIT_INSTR_OFFSETS
	.align		4
        /*0058*/ 	.byte	0x04, 0x1c
        /*005a*/ 	.short	(.L_63 - .L_62)


	//   ....[0]....
.L_62:
        /*005c*/ 	.word	0x00000070


	//   ....[1]....
        /*0060*/ 	.word	0x00000130


	//----- nvinfo : EIATTR_CBANK_PARAM_SIZE
	.align		4
.L_63:
        /*0064*/ 	.byte	0x03, 0x19
        /*0066*/ 	.short	0x001c


	//----- nvinfo : EIATTR_PARAM_CBANK
	.align		4
        /*0068*/ 	.byte	0x04, 0x0a
        /*006a*/ 	.short	(.L_65 - .L_64)
	.align		4
.L_64:
        /*006c*/ 	.word	index@(.nv.constant0._Z9vectorAddPKfS0_Pfi)
        /*0070*/ 	.short	0x0380
        /*0072*/ 	.short	0x001c


	//----- nvinfo : EIATTR_SW_WAR
	.align		4
.L_65:
        /*0074*/ 	.byte	0x04, 0x36
        /*0076*/ 	.short	(.L_67 - .L_66)
.L_66:
        /*0078*/ 	.word	0x00000008
.L_67:


//--------------------- .nv.callgraph             --------------------------
	.section	.nv.callgraph,"",@"SHT_CUDA_CALLGRAPH"
	.align	4
	.sectionentsize	8
	.align		4
        /*0000*/ 	.word	0x00000000
	.align		4
        /*0004*/ 	.word	0xffffffff
	.align		4
        /*0008*/ 	.word	0x00000000
	.align		4
        /*000c*/ 	.word	0xfffffffe
	.align		4
        /*0010*/ 	.word	0x00000000
	.align		4
        /*0014*/ 	.word	0xfffffffd
	.align		4
        /*0018*/ 	.word	0x00000000
	.align		4
        /*001c*/ 	.word	0xfffffffc


//--------------------- .text._Z11tma_examplev    --------------------------
	.section	.text._Z11tma_examplev,"ax",@progbits
	.align	128
        .global         _Z11tma_examplev
        .type           _Z11tma_examplev,@function
        .size           _Z11tma_examplev,(.L_x_4 - _Z11tma_examplev)
        .other          _Z11tma_examplev,@"STO_CUDA_ENTRY STV_DEFAULT"
_Z11tma_examplev:
.text._Z11tma_examplev:
[----:B------:R-:W-:Y:S01]  /*0000*/  LDC R1, c[0x0][0x37c] ;  /* 0x0000df00ff017b82 */ /* 0x000fe20000000800 */
[----:B------:R-:W-:Y:S05]  /*0010*/  EXIT ;  /* 0x000000000000794d */ /* 0x000fea0003800000 */
.L_x_0:
[----:B------:R-:W-:-:S00]  /*0020*/  BRA `(.L_x_0) ;  /* 0xfffffffc00fc7947 */ /* 0x000fc0000383ffff */
[----:B------:R-:W-:-:S00]  /*0030*/  NOP ;  /* 0x0000000000007918 */ /* 0x000fc00000000000 */
        /* <DEDUP_REMOVED lines=12> */
.L_x_4:


//--------------------- .text._Z29stream_ordered_memory_examplev --------------------------
	.section	.text._Z29stream_ordered_memory_examplev,"ax",@progbits
	.align	128
        .global         _Z29stream_ordered_memory_examplev
        .type           _Z29stream_ordered_memory_examplev,@function
        .size           _Z29stream_ordered_memory_examplev,(.L_x_5 - _Z29stream_ordered_memory_examplev)
        .other          _Z29stream_ordered_memory_examplev,@"STO_CUDA_ENTRY STV_DEFAULT"
_Z29stream_ordered_memory_examplev:
.text._Z29stream_ordered_memory_examplev:
[----:B------:R-:W-:Y:S01]  /*0000*/  LDC R1, c[0x0][0x37c] ;  /* 0x0000df00ff017b82 */ /* 0x000fe20000000800 */
[----:B------:R-:W-:Y:S05]  /*0010*/  EXIT ;  /* 0x000000000000794d */ /* 0x000fea0003800000 */
.L_x_1:
        /* <DEDUP_REMOVED lines=14> */
.L_x_5:


//--------------------- .text._Z14vectorMultiplyPKfS0_Pfi --------------------------
	.section	.text._Z14vectorMultiplyPKfS0_Pfi,"ax",@progbits
	.align	128
        .global         _Z14vectorMultiplyPKfS0_Pfi
        .type           _Z14vectorMultiplyPKfS0_Pfi,@function
        .size           _Z14vectorMultiplyPKfS0_Pfi,(.L_x_6 - _Z14vectorMultiplyPKfS0_Pfi)
        .other          _Z14vectorMultiplyPKfS0_Pfi,@"STO_CUDA_ENTRY STV_DEFAULT"
_Z14vectorMultiplyPKfS0_Pfi:
.text._Z14vectorMultiplyPKfS0_Pfi:
[----:B------:R-:W-:Y:S01]  /*0000*/  LDC R1, c[0x0][0x37c] ;  /* 0x0000df00ff017b82 */ /* 0x000fe20000000800 */
[----:B------:R-:W0:Y:S07]  /*0010*/  S2R R0, SR_TID.X ;  /* 0x0000000000007919 */ /* 0x000e2e0000002100 */
[----:B------:R-:W0:Y:S01]  /*0020*/  S2UR UR4, SR_CTAID.X ;  /* 0x00000000000479c3 */ /* 0x000e220000002500 */
[----:B------:R-:W1:Y:S07]  /*0030*/  LDCU UR5, c[0x0][0x398] ;  /* 0x00007300ff0577ac */ /* 0x000e6e0008000800 */
[----:B------:R-:W0:Y:S02]  /*0040*/  LDC R9, c[0x0][0x360] ;  /* 0x0000d800ff097b82 */ /* 0x000e240000000800 */
[----:B0-----:R-:W-:-:S05]  /*0050*/  IMAD R9, R9, UR4, R0 ;  /* 0x0000000409097c24 */ /* 0x001fca000f8e0200 */
[----:B-1----:R-:W-:-:S13]  /*0060*/  ISETP.GE.AND P0, PT, R9, UR5, PT ;  /* 0x0000000509007c0c */ /* 0x002fda000bf06270 */
[----:B------:R-:W-:Y:S05]  /*0070*/  @P0 EXIT ;  /* 0x000000000000094d */ /* 0x000fea0003800000 */
[----:B------:R-:W0:Y:S01]  /*0080*/  LDC.64 R2, c[0x0][0x380] ;  /* 0x0000e000ff027b82 */ /* 0x000e220000000a00 */
[----:B------:R-:W1:Y:S07]  /*0090*/  LDCU.64 UR4, c[0x0][0x358] ;  /* 0x00006b00ff0477ac */ /* 0x000e6e0008000a00 */
[----:B------:R-:W2:Y:S08]  /*00a0*/  LDC.64 R4, c[0x0][0x388] ;  /* 0x0000e200ff047b82 */ /* 0x000eb00000000a00 */
[----:B------:R-:W3:Y:S01]  /*00b0*/  LDC.64 R6, c[0x0][0x390] ;  /* 0x0000e400ff067b82 */ /* 0x000ee20000000a00 */
[----:B0-----:R-:W-:-:S06]  /*00c0*/  IMAD.WIDE R2, R9, 0x4, R2 ;  /* 0x0000000409027825 */ /* 0x001fcc00078e0202 */
[----:B-1----:R-:W4:Y:S01]  /*00d0*/  LDG.E R2, desc[UR4][R2.64] ;  /* 0x0000000402027981 */ /* 0x002f22000c1e1900 */
[----:B--2---:R-:W-:-:S06]  /*00e0*/  IMAD.WIDE R4, R9, 0x4, R4 ;  /* 0x0000000409047825 */ /* 0x004fcc00078e0204 */
[----:B------:R-:W4:Y:S01]  /*00f0*/  LDG.E R5, desc[UR4][R4.64] ;  /* 0x0000000404057981 */ /* 0x000f22000c1e1900 */
[----:B---3--:R-:W-:-:S04]  /*0100*/  IMAD.WIDE R6, R9, 0x4, R6 ;  /* 0x0000000409067825 */ /* 0x008fc800078e0206 */
[----:B----4-:R-:W-:-:S05]  /*0110*/  FMUL R9, R2, R5 ;  /* 0x0000000502097220 */ /* 0x010fca0000400000 */
[----:B------:R-:W-:Y:S01]  /*0120*/  STG.E desc[UR4][R6.64], R9 ;  /* 0x0000000906007986 */ /* 0x000fe2000c101904 */
[----:B------:R-:W-:Y:S05]  /*0130*/  EXIT ;  /* 0x000000000000794d */ /* 0x000fea0003800000 */
.L_x_2:
        /* <DEDUP_REMOVED lines=12> */
.L_x_6:


//--------------------- .text._Z9vectorAddPKfS0_Pfi --------------------------
	.section	.text._Z9vectorAddPKfS0_Pfi,"ax",@progbits
	.align	128
        .global         _Z9vectorAddPKfS0_Pfi
        .type           _Z9vectorAddPKfS0_Pfi,@function
        .size           _Z9vectorAddPKfS0_Pfi,(.L_x_7 - _Z9vectorAddPKfS0_Pfi)
        .other          _Z9vectorAddPKfS0_Pfi,@"STO_CUDA_ENTRY STV_DEFAULT"
_Z9vectorAddPKfS0_Pfi:
.text._Z9vectorAddPKfS0_Pfi:
        /* <DEDUP_REMOVED lines=17> */
[----:B----4-:R-:W-:-:S05]  /*0110*/  FADD R9, R2, R5 ;  /* 0x0000000502097221 */ /* 0x010fca0000000000 */
[----:B------:R-:W-:Y:S01]  /*0120*/  STG.E desc[UR4][R6.64], R9 ;  /* 0x0000000906007986 */ /* 0x000fe2000c101904 */
[----:B------:R-:W-:Y:S05]  /*0130*/  EXIT ;  /* 0x000000000000794d */ /* 0x000fea0003800000 */
.L_x_3:
        /* <DEDUP_REMOVED lines=12> */
.L_x_7:


//--------------------- .nv.shared.reserved.0     --------------------------
	.section	.nv.shared.reserved.0,"aw",@nobits
	.weak		__nv_reservedSMEM_offset_0_alias
	.size		__nv_reservedSMEM_offset_0_alias, 0, 64
	.other		__nv_reservedSMEM_offset_0_alias,@"STO_CUDA_RESERVED_SHARED STV_DEFAULT"
__nv_reservedSMEM_offset_0_alias:
	.zero		0
	.zero		64


//--------------------- .nv.constant0._Z11tma_examplev --------------------------
	.section	.nv.constant0._Z11tma_examplev,"a",@progbits
	.sectionflags	@""
	.align	4
.nv.constant0._Z11tma_examplev:
	.zero		896


//--------------------- .nv.constant0._Z29stream_ordered_memory_examplev --------------------------
	.section	.nv.constant0._Z29stream_ordered_memory_examplev,"a",@progbits
	.sectionflags	@""
	.align	4
.nv.constant0._Z29stream_ordered_memory_examplev:
	.zero		896


//--------------------- .nv.constant0._Z14vectorMultiplyPKfS0_Pfi --------------------------
	.section	.nv.constant0._Z14vectorMultiplyPKfS0_Pfi,"a",@progbits
	.sectionflags	@""
	.align	4
.nv.constant0._Z14vectorMultiplyPKfS0_Pfi:
	.zero		924


//--------------------- .nv.constant0._Z9vectorAddPKfS0_Pfi --------------------------
	.section	.nv.constant0._Z9vectorAddPKfS0_Pfi,"a",@progbits
	.sectionflags	@""
	.align	4
.nv.constant0._Z9vectorAddPKfS0_Pfi:
	.zero		924


//--------------------- SYMBOLS --------------------------

	.type		.nv.reservedSmem.offset0,@object
	.size		.nv.reservedSmem.offset0,0x4
